	.headerflags	@"EF_CUDA_TEXMODE_UNIFIED EF_CUDA_64BIT_ADDRESS EF_CUDA_ACCELERATORS EF_CUDA_SM90 EF_CUDA_VIRTUAL_SM(EF_CUDA_SM90)"
	.elftype	@"ET_EXEC"


//--------------------- .nv.info                  --------------------------
	.section	.nv.info,"",@"SHT_CUDA_INFO"
	.align	4


	//----- nvinfo : EIATTR_REGCOUNT
	.align		4
        /*0000*/ 	.byte	0x04, 0x2f
        /*0002*/ 	.short	(.L_1 - .L_0)
	.align		4
.L_0:
        /*0004*/ 	.word	index@(triton_poi_fused_relu_threshold_backward_1)
        /*0008*/ 	.word	0x0000000e


	//----- nvinfo : EIATTR_MIN_STACK_SIZE
	.align		4
.L_1:
        /*000c*/ 	.byte	0x04, 0x12
        /*000e*/ 	.short	(.L_3 - .L_2)
	.align		4
.L_2:
        /*0010*/ 	.word	index@(triton_poi_fused_relu_threshold_backward_1)
        /*0014*/ 	.word	0x00000000


	//----- nvinfo : EIATTR_FRAME_SIZE
	.align		4
.L_3:
        /*0018*/ 	.byte	0x04, 0x11
        /*001a*/ 	.short	(.L_5 - .L_4)
	.align		4
.L_4:
        /*001c*/ 	.word	index@(triton_poi_fused_relu_threshold_backward_1)
        /*0020*/ 	.word	0x00000000


	//----- nvinfo : EIATTR_MIN_STACK_SIZE
	.align		4
.L_5:
        /*0024*/ 	.byte	0x04, 0x12
        /*0026*/ 	.short	(.L_7 - .L_6)
	.align		4
.L_6:
        /*0028*/ 	.word	index@(triton_poi_fused_relu_threshold_backward_1)
        /*002c*/ 	.word	0x00000000
.L_7:


//--------------------- .nv.info.triton_poi_fused_relu_threshold_backward_1 --------------------------
	.section	.nv.info.triton_poi_fused_relu_threshold_backward_1,"",@"SHT_CUDA_INFO"
	.sectionflags	@""
	.align	4


	//----- nvinfo : EIATTR_CUDA_API_VERSION
	.align		4
        /*0000*/ 	.byte	0x04, 0x37
        /*0002*/ 	.short	(.L_9 - .L_8)
.L_8:
        /*0004*/ 	.word	0x0000007c


	//----- nvinfo : EIATTR_KPARAM_INFO
	.align		4
.L_9:
        /*0008*/ 	.byte	0x04, 0x17
        /*000a*/ 	.short	(.L_11 - .L_10)
.L_10:
        /*000c*/ 	.word	0x00000000
        /*0010*/ 	.short	0x0003
        /*0012*/ 	.short	0x0018
        /*0014*/ 	.byte	0x00, 0xf0, 0x11, 0x00


	//----- nvinfo : EIATTR_KPARAM_INFO
	.align		4
.L_11:
        /*0018*/ 	.byte	0x04, 0x17
        /*001a*/ 	.short	(.L_13 - .L_12)
.L_12:
        /*001c*/ 	.word	0x00000000
        /*0020*/ 	.short	0x0002
        /*0022*/ 	.short	0x0010
        /*0024*/ 	.byte	0x00, 0xf4, 0x21, 0x00


	//----- nvinfo : EIATTR_KPARAM_INFO
	.align		4
.L_13:
        /*0028*/ 	.byte	0x04, 0x17
        /*002a*/ 	.short	(.L_15 - .L_14)
.L_14:
        /*002c*/ 	.word	0x00000000
        /*0030*/ 	.short	0x0001
        /*0032*/ 	.short	0x0008
        /*0034*/ 	.byte	0x00, 0xf4, 0x21, 0x00


	//----- nvinfo : EIATTR_KPARAM_INFO
	.align		4
.L_15:
        /*0038*/ 	.byte	0x04, 0x17
        /*003a*/ 	.short	(.L_17 - .L_16)
.L_16:
        /*003c*/ 	.word	0x00000000
        /*0040*/ 	.short	0x0000
        /*0042*/ 	.short	0x0000
        /*0044*/ 	.byte	0x00, 0xf4, 0x21, 0x00


	//----- nvinfo : EIATTR_SPARSE_MMA_MASK
	.align		4
.L_17:
        /*0048*/ 	.byte	0x03, 0x50
        /*004a*/ 	.short	0x0000


	//----- nvinfo : EIATTR_MAXREG_COUNT
	.align		4
        /*004c*/ 	.byte	0x03, 0x1b
        /*004e*/ 	.short	0x00ff


	//----- nvinfo : EIATTR_EXIT_INSTR_OFFSETS
	.align		4
        /*0050*/ 	.byte	0x04, 0x1c
        /*0052*/ 	.short	(.L_19 - .L_18)


	//   ....[0]....
.L_18:
        /*0054*/ 	.word	0x000001d0


	//   ....[1]....
        /*0058*/ 	.word	0x000001f0


	//----- nvinfo : EIATTR_REQNTID
	.align		4
.L_19:
        /*005c*/ 	.byte	0x04, 0x10
        /*005e*/ 	.short	(.L_21 - .L_20)
.L_20:
        /*0060*/ 	.word	0x00000080
        /*0064*/ 	.word	0x00000001
        /*0068*/ 	.word	0x00000001


	//----- nvinfo : EIATTR_CBANK_PARAM_SIZE
	.align		4
.L_21:
        /*006c*/ 	.byte	0x03, 0x19
        /*006e*/ 	.short	0x001c


	//----- nvinfo : EIATTR_PARAM_CBANK
	.align		4
        /*0070*/ 	.byte	0x04, 0x0a
        /*0072*/ 	.short	(.L_23 - .L_22)
	.align		4
.L_22:
        /*0074*/ 	.word	index@(.nv.constant0.triton_poi_fused_relu_threshold_backward_1)
        /*0078*/ 	.short	0x0210
        /*007a*/ 	.short	0x001c


	//----- nvinfo : EIATTR_SW_WAR
	.align		4
.L_23:
        /*007c*/ 	.byte	0x04, 0x36
        /*007e*/ 	.short	(.L_25 - .L_24)
.L_24:
        /*0080*/ 	.word	0x00000008
.L_25:


//--------------------- .nv.callgraph             --------------------------
	.section	.nv.callgraph,"",@"SHT_CUDA_CALLGRAPH"
	.align	4
	.sectionentsize	8
	.align		4
        /*0000*/ 	.word	0x00000000
	.align		4
        /*0004*/ 	.word	0xffffffff
	.align		4
        /*0008*/ 	.word	0x00000000
	.align		4
        /*000c*/ 	.word	0xfffffffe
	.align		4
        /*0010*/ 	.word	0x00000000
	.align		4
        /*0014*/ 	.word	0xfffffffd
	.align		4
        /*0018*/ 	.word	0x00000000
	.align		4
        /*001c*/ 	.word	0xfffffffc


//--------------------- .text.triton_poi_fused_relu_threshold_backward_1 --------------------------
	.section	.text.triton_poi_fused_relu_threshold_backward_1,"ax",@progbits
	.align	128
        .global         triton_poi_fused_relu_threshold_backward_1
        .type           triton_poi_fused_relu_threshold_backward_1,@function
        .size           triton_poi_fused_relu_threshold_backward_1,(.L_x_1 - triton_poi_fused_relu_threshold_backward_1)
        .other          triton_poi_fused_relu_threshold_backward_1,@"STO_CUDA_ENTRY STV_DEFAULT"
triton_poi_fused_relu_threshold_backward_1:
.text.triton_poi_fused_relu_threshold_backward_1:
[----:B------:R-:W0:Y:S02]  /*0000*/  LDC R1, c[0x0][0x28] ;  /* 0x00000a00ff017b82 */ /* 0x000e240000000800 */
[----:B------:R-:W1:Y:S01]  /*0010*/  S2R R0, SR_TID.X ;  /* 0x0000000000007919 */ /* 0x000e620000002100 */
[----:B------:R-:W2:Y:S01]  /*0020*/  LDC.64 R4, c[0x0][0x218] ;  /* 0x00008600ff047b82 */ /* 0x000ea20000000a00 */
[----:B------:R-:W-:Y:S01]  /*0030*/  ULDC.64 UR4, c[0x0][0x208] ;  /* 0x0000820000047ab9 */ /* 0x000fe20000000a00 */
[----:B------:R-:W-:Y:S01]  /*0040*/  ULDC.64 UR6, c[0x0][0x220] ;  /* 0x0000880000067ab9 */ /* 0x000fe20000000a00 */
[----:B------:R-:W3:Y:S05]  /*0050*/  S2R R7, SR_CTAID.X ;  /* 0x0000000000077919 */ /* 0x000eea0000002500 */
[----:B------:R-:W4:Y:S01]  /*0060*/  LDC.64 R2, c[0x0][0x210] ;  /* 0x00008400ff027b82 */ /* 0x000f220000000a00 */
[----:B-1----:R-:W-:-:S02]  /*0070*/  LOP3.LUT R0, R0, 0x7f, RZ, 0xc0, !PT ;  /* 0x0000007f00007812 */ /* 0x002fc400078ec0ff */
[----:B---3--:R-:W-:-:S03]  /*0080*/  SHF.R.S32.HI R6, RZ, 0x18, R7 ;  /* 0x00000018ff067819 */ /* 0x008fc60000011407 */
[----:B------:R-:W-:Y:S01]  /*0090*/  IMAD R7, R7, 0x80, R0 ;  /* 0x0000008007077824 */ /* 0x000fe200078e0200 */
[----:B------:R-:W-:-:S03]  /*00a0*/  SGXT R0, R6, 0x1 ;  /* 0x000000010600781a */ /* 0x000fc60000000200 */
[C---:B----4-:R-:W-:Y:S01]  /*00b0*/  IMAD.WIDE R2, R7.reuse, 0x4, R2 ;  /* 0x0000000407027825 */ /* 0x050fe200078e0202 */
[----:B------:R-:W-:Y:S02]  /*00c0*/  ISETP.GE.AND P0, PT, R7, 0x400, PT ;  /* 0x000004000700780c */ /* 0x000fe40003f06270 */
[----:B------:R-:W-:-:S04]  /*00d0*/  LEA.HI R0, R0, R7, RZ, 0x4 ;  /* 0x0000000700007211 */ /* 0x000fc800078f20ff */
[----:B------:R-:W-:-:S05]  /*00e0*/  LOP3.LUT R0, R0, 0xfffffff0, RZ, 0xc0, !PT ;  /* 0xfffffff000007812 */ /* 0x000fca00078ec0ff */
[----:B------:R-:W-:Y:S02]  /*00f0*/  IMAD.IADD R9, R7, 0x1, -R0 ;  /* 0x0000000107097824 */ /* 0x000fe400078e0a00 */
[----:B------:R-:W-:Y:S02]  /*0100*/  IMAD.MOV.U32 R0, RZ, RZ, RZ ;  /* 0x000000ffff007224 */ /* 0x000fe400078e00ff */
[----:B--2---:R-:W-:-:S04]  /*0110*/  IMAD.WIDE R4, R9, 0x4, R4 ;  /* 0x0000000409047825 */ /* 0x004fc800078e0204 */
[----:B------:R-:W-:Y:S01]  /*0120*/  IMAD.MOV.U32 R9, RZ, RZ, RZ ;  /* 0x000000ffff097224 */ /* 0x000fe200078e00ff */
[----:B------:R-:W2:Y:S05]  /*0130*/  @!P0 LDG.E R0, desc[UR4][R2.64] ;  /* 0x0000000402008981 */ /* 0x000eaa000c1e1900 */
[----:B------:R-:W2:Y:S02]  /*0140*/  @!P0 LDG.E.EL R9, desc[UR4][R4.64] ;  /* 0x0000000404098981 */ /* 0x000ea4000c2e1900 */
[----:B--2---:R-:W-:Y:S01]  /*0150*/  FADD R6, R9, R0 ;  /* 0x0000000009067221 */ /* 0x004fe20000000000 */
[----:B------:R-:W-:-:S04]  /*0160*/  FSETP.GEU.AND P1, PT, R0, -R9, PT ;  /* 0x800000090000720b */ /* 0x000fc80003f2e000 */
[----:B------:R-:W-:Y:S02]  /*0170*/  FSEL R9, R6, RZ, P1 ;  /* 0x000000ff06097208 */ /* 0x000fe40000800000 */
[----:B------:R-:W-:Y:S02]  /*0180*/  IADD3 R6, P1, R7, UR6, RZ ;  /* 0x0000000607067c10 */ /* 0x000fe4000ff3e0ff */
[----:B------:R-:W-:Y:S01]  /*0190*/  FSETP.GTU.AND P2, PT, R9, RZ, PT ;  /* 0x000000ff0900720b */ /* 0x000fe20003f4c000 */
[----:B------:R1:W-:Y:S01]  /*01a0*/  @!P0 STG.E desc[UR4][R2.64], R9 ;  /* 0x0000000902008986 */ /* 0x0003e2000c101904 */
[----:B------:R-:W-:Y:S02]  /*01b0*/  LEA.HI.X.SX32 R7, R7, UR7, 0x1, P1 ;  /* 0x0000000707077c11 */ /* 0x000fe400088f0eff */
[----:B------:R-:W-:Y:S01]  /*01c0*/  SEL R11, RZ, 0x1, P2 ;  /* 0x00000001ff0b7807 */ /* 0x000fe20001000000 */
[----:B------:R-:W-:Y:S08]  /*01d0*/  @P0 EXIT ;  /* 0x000000000000094d */ /* 0x000ff00003800000 */
[----:B------:R-:W-:Y:S01]  /*01e0*/  STG.E.U8 desc[UR4][R6.64], R11 ;  /* 0x0000000b06007986 */ /* 0x000fe2000c101104 */
[----:B------:R-:W-:Y:S05]  /*01f0*/  EXIT ;  /* 0x000000000000794d */ /* 0x000fea0003800000 */
.L_x_0:
[----:B------:R-:W-:-:S00]  /*0200*/  BRA `(.L_x_0) ;  /* 0xfffffffc00fc7947 */ /* 0x000fc0000383ffff */
[----:B------:R-:W-:-:S00]  /*0210*/  NOP ;  /* 0x0000000000007918 */ /* 0x000fc00000000000 */
        /* <DEDUP_REMOVED lines=14> */
.L_x_1:


//--------------------- .nv.constant0.triton_poi_fused_relu_threshold_backward_1 --------------------------
	.section	.nv.constant0.triton_poi_fused_relu_threshold_backward_1,"a",@progbits
	.sectionflags	@""
	.align	4
.nv.constant0.triton_poi_fused_relu_threshold_backward_1:
	.zero		556
